//
// Generated by NVIDIA NVVM Compiler
//
// Compiler Build ID: CL-36424714
// Cuda compilation tools, release 13.0, V13.0.88
// Based on NVVM 20.0.0
//

.version 9.0
.target sm_100
.address_size 64

	// .globl	_Z10convFilterPKdS0_Pdii

.visible .entry _Z10convFilterPKdS0_Pdii(
	.param .u64 .ptr .align 1 _Z10convFilterPKdS0_Pdii_param_0,
	.param .u64 .ptr .align 1 _Z10convFilterPKdS0_Pdii_param_1,
	.param .u64 .ptr .align 1 _Z10convFilterPKdS0_Pdii_param_2,
	.param .u32 _Z10convFilterPKdS0_Pdii_param_3,
	.param .u32 _Z10convFilterPKdS0_Pdii_param_4
)
{
	.reg .pred 	%p<8>;
	.reg .b32 	%r<16>;
	.reg .b64 	%rd<14>;
	.reg .b64 	%fd<29>;

	ld.param.u64 	%rd1, [_Z10convFilterPKdS0_Pdii_param_0];
	ld.param.u64 	%rd2, [_Z10convFilterPKdS0_Pdii_param_1];
	ld.param.u64 	%rd3, [_Z10convFilterPKdS0_Pdii_param_2];
	ld.param.u32 	%r3, [_Z10convFilterPKdS0_Pdii_param_3];
	ld.param.u32 	%r4, [_Z10convFilterPKdS0_Pdii_param_4];
	mov.u32 	%r5, %ctaid.x;
	mov.u32 	%r6, %ntid.x;
	mov.u32 	%r7, %tid.x;
	mad.lo.s32 	%r1, %r5, %r6, %r7;
	mov.u32 	%r8, %ctaid.y;
	mov.u32 	%r9, %ntid.y;
	mov.u32 	%r10, %tid.y;
	mad.lo.s32 	%r2, %r8, %r9, %r10;
	setp.lt.s32 	%p1, %r1, 1;
	setp.ge.s32 	%p2, %r1, %r3;
	or.pred  	%p3, %p1, %p2;
	setp.eq.s32 	%p4, %r2, 0;
	or.pred  	%p5, %p4, %p3;
	setp.ge.s32 	%p6, %r2, %r4;
	or.pred  	%p7, %p6, %p5;
	@%p7 bra 	$L__BB0_2;
	cvta.to.global.u64 	%rd4, %rd1;
	cvta.to.global.u64 	%rd5, %rd2;
	cvta.to.global.u64 	%rd6, %rd3;
	mul.lo.s32 	%r11, %r3, %r2;
	add.s32 	%r12, %r11, %r1;
	mul.wide.s32 	%rd7, %r12, 8;
	add.s64 	%rd8, %rd6, %rd7;
	ld.global.f64 	%fd1, [%rd8];
	sub.s32 	%r13, %r11, %r3;
	add.s32 	%r14, %r13, %r1;
	add.s32 	%r15, %r14, -1;
	mul.wide.s32 	%rd9, %r15, 8;
	add.s64 	%rd10, %rd4, %rd9;
	ld.global.f64 	%fd2, [%rd10];
	ld.global.f64 	%fd3, [%rd5];
	fma.rn.f64 	%fd4, %fd2, %fd3, %fd1;
	st.global.f64 	[%rd8], %fd4;
	ld.global.f64 	%fd5, [%rd10+8];
	ld.global.f64 	%fd6, [%rd5+8];
	fma.rn.f64 	%fd7, %fd5, %fd6, %fd4;
	st.global.f64 	[%rd8], %fd7;
	ld.global.f64 	%fd8, [%rd10+16];
	ld.global.f64 	%fd9, [%rd5+16];
	fma.rn.f64 	%fd10, %fd8, %fd9, %fd7;
	st.global.f64 	[%rd8], %fd10;
	mul.wide.s32 	%rd11, %r3, 8;
	add.s64 	%rd12, %rd10, %rd11;
	ld.global.f64 	%fd11, [%rd12];
	ld.global.f64 	%fd12, [%rd5+24];
	fma.rn.f64 	%fd13, %fd11, %fd12, %fd10;
	st.global.f64 	[%rd8], %fd13;
	ld.global.f64 	%fd14, [%rd12+8];
	ld.global.f64 	%fd15, [%rd5+32];
	fma.rn.f64 	%fd16, %fd14, %fd15, %fd13;
	st.global.f64 	[%rd8], %fd16;
	ld.global.f64 	%fd17, [%rd12+16];
	ld.global.f64 	%fd18, [%rd5+40];
	fma.rn.f64 	%fd19, %fd17, %fd18, %fd16;
	st.global.f64 	[%rd8], %fd19;
	add.s64 	%rd13, %rd12, %rd11;
	ld.global.f64 	%fd20, [%rd13];
	ld.global.f64 	%fd21, [%rd5+48];
	fma.rn.f64 	%fd22, %fd20, %fd21, %fd19;
	st.global.f64 	[%rd8], %fd22;
	ld.global.f64 	%fd23, [%rd13+8];
	ld.global.f64 	%fd24, [%rd5+56];
	fma.rn.f64 	%fd25, %fd23, %fd24, %fd22;
	st.global.f64 	[%rd8], %fd25;
	ld.global.f64 	%fd26, [%rd13+16];
	ld.global.f64 	%fd27, [%rd5+64];
	fma.rn.f64 	%fd28, %fd26, %fd27, %fd25;
	st.global.f64 	[%rd8], %fd28;
$L__BB0_2:
	ret;

}


// ===== COMPILED SASS (sm_100) =====

	.target	sm_100

	.elftype	@"ET_EXEC"


//--------------------- .note.nv.tkinfo           --------------------------
	.section	.note.nv.tkinfo,"",@"SHT_NOTE"
	.sectionflags	@"SHF_NOTE_NV_TKINFO"
	.tkinfo
        /*0018*/ 	.word	0x00000002
        /*0030*/ 	.string	""
        /*0030*/ 	.string	"ptxas"
        /*0030*/ 	.string	"Cuda compilation tools, release 13.0, V13.0.88"
        /*0030*/ 	.string	"Build cuda_13.0.r13.0/compiler.36424714_0"
        /*0030*/ 	.string	"-arch sm_100 -m 64 "



//--------------------- .note.nv.cuinfo           --------------------------
	.section	.note.nv.cuinfo,"",@"SHT_NOTE"
	.sectionflags	@"SHF_NOTE_NV_CUINFO"
        /*0018*/ 	.short	0x0002
        /*001a*/ 	.short	0x0064
        /*001c*/ 	.short	0x0082
	.zero		2


//--------------------- .nv.info                  --------------------------
	.section	.nv.info,"",@"SHT_CUDA_INFO"
	.align	4


	//----- nvinfo : EIATTR_REGCOUNT
	.align		4
        /*0000*/ 	.byte	0x04, 0x2f
        /*0002*/ 	.short	(.L_1 - .L_0)
	.align		4
.L_0:
        /*0004*/ 	.word	index@(_Z10convFilterPKdS0_Pdii)
        /*0008*/ 	.word	0x00000016


	//----- nvinfo : EIATTR_FRAME_SIZE
	.align		4
.L_1:
        /*000c*/ 	.byte	0x04, 0x11
        /*000e*/ 	.short	(.L_3 - .L_2)
	.align		4
.L_2:
        /*0010*/ 	.word	index@(_Z10convFilterPKdS0_Pdii)
        /*0014*/ 	.word	0x00000000


	//----- nvinfo : EIATTR_MIN_STACK_SIZE
	.align		4
.L_3:
        /*0018*/ 	.byte	0x04, 0x12
        /*001a*/ 	.short	(.L_5 - .L_4)
	.align		4
.L_4:
        /*001c*/ 	.word	index@(_Z10convFilterPKdS0_Pdii)
        /*0020*/ 	.word	0x00000000
.L_5:


//--------------------- .nv.compat                --------------------------
	.section	.nv.compat,"",@"SHT_CUDA_COMPAT_INFO"
	.align	4
        /*0000*/ 	.byte	0x02, 0x09, 0x00, 0x00, 0x02, 0x02, 0x01, 0x00, 0x02, 0x05, 0x05, 0x00, 0x03, 0x07, 0x01, 0x01
        /*0010*/ 	.byte	0x02, 0x03, 0x00, 0x00, 0x02, 0x06, 0x01, 0x00, 0x04, 0x0b, 0x08, 0x00, 0x01, 0x00, 0x00, 0x00
        /*0020*/ 	.byte	0x00, 0x00, 0x00, 0x00


//--------------------- .nv.info._Z10convFilterPKdS0_Pdii --------------------------
	.section	.nv.info._Z10convFilterPKdS0_Pdii,"",@"SHT_CUDA_INFO"
	.sectionflags	@""
	.align	4


	//----- nvinfo : EIATTR_CUDA_API_VERSION
	.align		4
        /*0000*/ 	.byte	0x04, 0x37
        /*0002*/ 	.short	(.L_7 - .L_6)
.L_6:
        /*0004*/ 	.word	0x00000082


	//----- nvinfo : EIATTR_KPARAM_INFO
	.align		4
.L_7:
        /*0008*/ 	.byte	0x04, 0x17
        /*000a*/ 	.short	(.L_9 - .L_8)
.L_8:
        /*000c*/ 	.word	0x00000000
        /*0010*/ 	.short	0x0004
        /*0012*/ 	.short	0x001c
        /*0014*/ 	.byte	0x00, 0xf0, 0x11, 0x00


	//----- nvinfo : EIATTR_KPARAM_INFO
	.align		4
.L_9:
        /*0018*/ 	.byte	0x04, 0x17
        /*001a*/ 	.short	(.L_11 - .L_10)
.L_10:
        /*001c*/ 	.word	0x00000000
        /*0020*/ 	.short	0x0003
        /*0022*/ 	.short	0x0018
        /*0024*/ 	.byte	0x00, 0xf0, 0x11, 0x00


	//----- nvinfo : EIATTR_KPARAM_INFO
	.align		4
.L_11:
        /*0028*/ 	.byte	0x04, 0x17
        /*002a*/ 	.short	(.L_13 - .L_12)
.L_12:
        /*002c*/ 	.word	0x00000000
        /*0030*/ 	.short	0x0002
        /*0032*/ 	.short	0x0010
        /*0034*/ 	.byte	0x00, 0xf5, 0x21, 0x00


	//----- nvinfo : EIATTR_KPARAM_INFO
	.align		4
.L_13:
        /*0038*/ 	.byte	0x04, 0x17
        /*003a*/ 	.short	(.L_15 - .L_14)
.L_14:
        /*003c*/ 	.word	0x00000000
        /*0040*/ 	.short	0x0001
        /*0042*/ 	.short	0x0008
        /*0044*/ 	.byte	0x00, 0xf5, 0x21, 0x00


	//----- nvinfo : EIATTR_KPARAM_INFO
	.align		4
.L_15:
        /*0048*/ 	.byte	0x04, 0x17
        /*004a*/ 	.short	(.L_17 - .L_16)
.L_16:
        /*004c*/ 	.word	0x00000000
        /*0050*/ 	.short	0x0000
        /*0052*/ 	.short	0x0000
        /*0054*/ 	.byte	0x00, 0xf5, 0x21, 0x00


	//----- nvinfo : EIATTR_SPARSE_MMA_MASK
	.align		4
.L_17:
        /*0058*/ 	.byte	0x03, 0x50
        /*005a*/ 	.short	0x0000


	//----- nvinfo : EIATTR_MAXREG_COUNT
	.align		4
        /*005c*/ 	.byte	0x03, 0x1b
        /*005e*/ 	.short	0x00ff


	//----- nvinfo : EIATTR_MERCURY_ISA_VERSION
	.align		4
        /*0060*/ 	.byte	0x03, 0x5f
        /*0062*/ 	.short	0x0101


	//----- nvinfo : EIATTR_VRC_CTA_INIT_COUNT
	.align		4
        /*0064*/ 	.byte	0x02, 0x4a
	.zero		1
	.zero		1


	//----- nvinfo : EIATTR_EXIT_INSTR_OFFSETS
	.align		4
        /*0068*/ 	.byte	0x04, 0x1c
        /*006a*/ 	.short	(.L_19 - .L_18)


	//   ....[0]....
.L_18:
        /*006c*/ 	.word	0x000000e0


	//   ....[1]....
        /*0070*/ 	.word	0x000003f0


	//----- nvinfo : EIATTR_CBANK_PARAM_SIZE
	.align		4
.L_19:
        /*0074*/ 	.byte	0x03, 0x19
        /*0076*/ 	.short	0x0020


	//----- nvinfo : EIATTR_PARAM_CBANK
	.align		4
        /*0078*/ 	.byte	0x04, 0x0a
        /*007a*/ 	.short	(.L_21 - .L_20)
	.align		4
.L_20:
        /*007c*/ 	.word	index@(.nv.constant0._Z10convFilterPKdS0_Pdii)
        /*0080*/ 	.short	0x0380
        /*0082*/ 	.short	0x0020


	//----- nvinfo : EIATTR_SW_WAR
	.align		4
.L_21:
        /*0084*/ 	.byte	0x04, 0x36
        /*0086*/ 	.short	(.L_23 - .L_22)
.L_22:
        /*0088*/ 	.word	0x00000008
.L_23:


//--------------------- .nv.callgraph             --------------------------
	.section	.nv.callgraph,"",@"SHT_CUDA_CALLGRAPH"
	.align	4
	.sectionentsize	8
	.align		4
        /*0000*/ 	.word	0x00000000
	.align		4
        /*0004*/ 	.word	0xffffffff
	.align		4
        /*0008*/ 	.word	0x00000000
	.align		4
        /*000c*/ 	.word	0xfffffffe
	.align		4
        /*0010*/ 	.word	0x00000000
	.align		4
        /*0014*/ 	.word	0xfffffffd
	.align		4
        /*0018*/ 	.word	0x00000000
	.align		4
        /*001c*/ 	.word	0xfffffffc


//--------------------- .text._Z10convFilterPKdS0_Pdii --------------------------
	.section	.text._Z10convFilterPKdS0_Pdii,"ax",@progbits
	.align	128
        .global         _Z10convFilterPKdS0_Pdii
        .type           _Z10convFilterPKdS0_Pdii,@function
        .size           _Z10convFilterPKdS0_Pdii,(.L_x_1 - _Z10convFilterPKdS0_Pdii)
        .other          _Z10convFilterPKdS0_Pdii,@"STO_CUDA_ENTRY STV_DEFAULT"
_Z10convFilterPKdS0_Pdii:
.text._Z10convFilterPKdS0_Pdii:
[----:B------:R-:W-:Y:S01]  /*0000*/  LDC R1, c[0x0][0x37c] ;  /* 0x0000df00ff017b82 */ /* 0x000fe20000000800 */
[----:B------:R-:W0:Y:S07]  /*0010*/  S2R R0, SR_TID.X ;  /* 0x0000000000007919 */ /* 0x000e2e0000002100 */
[----:B------:R-:W0:Y:S01]  /*0020*/  S2UR UR4, SR_CTAID.X ;  /* 0x00000000000479c3 */ /* 0x000e220000002500 */
[----:B------:R-:W1:Y:S07]  /*0030*/  S2R R3, SR_TID.Y ;  /* 0x0000000000037919 */ /* 0x000e6e0000002200 */
[----:B------:R-:W0:Y:S08]  /*0040*/  LDC R9, c[0x0][0x360] ;  /* 0x0000d800ff097b82 */ /* 0x000e300000000800 */
[----:B------:R-:W2:Y:S08]  /*0050*/  LDC.64 R6, c[0x0][0x398] ;  /* 0x0000e600ff067b82 */ /* 0x000eb00000000a00 */
[----:B------:R-:W1:Y:S08]  /*0060*/  S2UR UR5, SR_CTAID.Y ;  /* 0x00000000000579c3 */ /* 0x000e700000002600 */
[----:B------:R-:W1:Y:S01]  /*0070*/  LDC R2, c[0x0][0x364] ;  /* 0x0000d900ff027b82 */ /* 0x000e620000000800 */
[----:B0-----:R-:W-:-:S05]  /*0080*/  IMAD R9, R9, UR4, R0 ;  /* 0x0000000409097c24 */ /* 0x001fca000f8e0200 */
[----:B--2---:R-:W-:-:S04]  /*0090*/  ISETP.GE.AND P0, PT, R9, R6, PT ;  /* 0x000000060900720c */ /* 0x004fc80003f06270 */
[----:B------:R-:W-:Y:S01]  /*00a0*/  ISETP.LT.OR P0, PT, R9, 0x1, P0 ;  /* 0x000000010900780c */ /* 0x000fe20000701670 */
[----:B-1----:R-:W-:-:S05]  /*00b0*/  IMAD R0, R2, UR5, R3 ;  /* 0x0000000502007c24 */ /* 0x002fca000f8e0203 */
[----:B------:R-:W-:-:S04]  /*00c0*/  ISETP.EQ.OR P0, PT, R0, RZ, P0 ;  /* 0x000000ff0000720c */ /* 0x000fc80000702670 */
[----:B------:R-:W-:-:S13]  /*00d0*/  ISETP.GE.OR P0, PT, R0, R7, P0 ;  /* 0x000000070000720c */ /* 0x000fda0000706670 */
[----:B------:R-:W-:Y:S05]  /*00e0*/  @P0 EXIT ;  /* 0x000000000000094d */ /* 0x000fea0003800000 */
[----:B------:R-:W0:Y:S01]  /*00f0*/  LDC.64 R2, c[0x0][0x390] ;  /* 0x0000e400ff027b82 */ /* 0x000e220000000a00 */
[----:B------:R-:W1:Y:S01]  /*0100*/  LDCU.64 UR4, c[0x0][0x358] ;  /* 0x00006b00ff0477ac */ /* 0x000e620008000a00 */
[CC--:B------:R-:W-:Y:S02]  /*0110*/  IMAD R8, R0.reuse, R6.reuse, -R6 ;  /* 0x0000000600087224 */ /* 0x0c0fe400078e0a06 */
[----:B------:R-:W-:-:S03]  /*0120*/  IMAD R7, R0, R6, R9 ;  /* 0x0000000600077224 */ /* 0x000fc600078e0209 */
[----:B------:R-:W-:Y:S01]  /*0130*/  IADD3 R9, PT, PT, R8, -0x1, R9 ;  /* 0xffffffff08097810 */ /* 0x000fe20007ffe009 */
[----:B------:R-:W2:Y:S08]  /*0140*/  LDC.64 R10, c[0x0][0x380] ;  /* 0x0000e000ff0a7b82 */ /* 0x000eb00000000a00 */
[----:B------:R-:W3:Y:S01]  /*0150*/  LDC.64 R4, c[0x0][0x388] ;  /* 0x0000e200ff047b82 */ /* 0x000ee20000000a00 */
[----:B0-----:R-:W-:-:S04]  /*0160*/  IMAD.WIDE R2, R7, 0x8, R2 ;  /* 0x0000000807027825 */ /* 0x001fc800078e0202 */
[----:B--2---:R-:W-:Y:S02]  /*0170*/  IMAD.WIDE R10, R9, 0x8, R10 ;  /* 0x00000008090a7825 */ /* 0x004fe400078e020a */
[----:B-1----:R-:W2:Y:S04]  /*0180*/  LDG.E.64 R8, desc[UR4][R2.64] ;  /* 0x0000000402087981 */ /* 0x002ea8000c1e1b00 */
[----:B------:R-:W2:Y:S04]  /*0190*/  LDG.E.64 R12, desc[UR4][R10.64] ;  /* 0x000000040a0c7981 */ /* 0x000ea8000c1e1b00 */
[----:B---3--:R-:W2:Y:S02]  /*01a0*/  LDG.E.64 R14, desc[UR4][R4.64] ;  /* 0x00000004040e7981 */ /* 0x008ea4000c1e1b00 */
[----:B--2---:R-:W-:-:S07]  /*01b0*/  DFMA R8, R12, R14, R8 ;  /* 0x0000000e0c08722b */ /* 0x004fce0000000008 */
[----:B------:R0:W-:Y:S04]  /*01c0*/  STG.E.64 desc[UR4][R2.64], R8 ;  /* 0x0000000802007986 */ /* 0x0001e8000c101b04 */
[----:B------:R-:W2:Y:S04]  /*01d0*/  LDG.E.64 R12, desc[UR4][R10.64+0x8] ;  /* 0x000008040a0c7981 */ /* 0x000ea8000c1e1b00 */
[----:B------:R-:W2:Y:S02]  /*01e0*/  LDG.E.64 R14, desc[UR4][R4.64+0x8] ;  /* 0x00000804040e7981 */ /* 0x000ea4000c1e1b00 */
[----:B--2---:R-:W-:-:S07]  /*01f0*/  DFMA R12, R12, R14, R8 ;  /* 0x0000000e0c0c722b */ /* 0x004fce0000000008 */
[----:B------:R1:W-:Y:S04]  /*0200*/  STG.E.64 desc[UR4][R2.64], R12 ;  /* 0x0000000c02007986 */ /* 0x0003e8000c101b04 */
[----:B------:R-:W2:Y:S04]  /*0210*/  LDG.E.64 R14, desc[UR4][R10.64+0x10] ;  /* 0x000010040a0e7981 */ /* 0x000ea8000c1e1b00 */
[----:B------:R-:W2:Y:S02]  /*0220*/  LDG.E.64 R16, desc[UR4][R4.64+0x10] ;  /* 0x0000100404107981 */ /* 0x000ea4000c1e1b00 */
[----:B--2---:R-:W-:Y:S01]  /*0230*/  DFMA R14, R14, R16, R12 ;  /* 0x000000100e0e722b */ /* 0x004fe2000000000c */
[----:B------:R-:W-:-:S06]  /*0240*/  IMAD.WIDE R16, R6, 0x8, R10 ;  /* 0x0000000806107825 */ /* 0x000fcc00078e020a */
[----:B------:R2:W-:Y:S04]  /*0250*/  STG.E.64 desc[UR4][R2.64], R14 ;  /* 0x0000000e02007986 */ /* 0x0005e8000c101b04 */
[----:B------:R-:W3:Y:S04]  /*0260*/  LDG.E.64 R18, desc[UR4][R16.64] ;  /* 0x0000000410127981 */ /* 0x000ee8000c1e1b00 */
[----:B0-----:R-:W3:Y:S02]  /*0270*/  LDG.E.64 R8, desc[UR4][R4.64+0x18] ;  /* 0x0000180404087981 */ /* 0x001ee4000c1e1b00 */
[----:B---3--:R-:W-:-:S07]  /*0280*/  DFMA R8, R18, R8, R14 ;  /* 0x000000081208722b */ /* 0x008fce000000000e */
[----:B------:R0:W-:Y:S04]  /*0290*/  STG.E.64 desc[UR4][R2.64], R8 ;  /* 0x0000000802007986 */ /* 0x0001e8000c101b04 */
[----:B------:R-:W3:Y:S04]  /*02a0*/  LDG.E.64 R18, desc[UR4][R16.64+0x8] ;  /* 0x0000080410127981 */ /* 0x000ee8000c1e1b00 */
[----:B-1----:R-:W3:Y:S02]  /*02b0*/  LDG.E.64 R12, desc[UR4][R4.64+0x20] ;  /* 0x00002004040c7981 */ /* 0x002ee4000c1e1b00 */
[----:B---3--:R-:W-:-:S07]  /*02c0*/  DFMA R12, R18, R12, R8 ;  /* 0x0000000c120c722b */ /* 0x008fce0000000008 */
[----:B------:R1:W-:Y:S04]  /*02d0*/  STG.E.64 desc[UR4][R2.64], R12 ;  /* 0x0000000c02007986 */ /* 0x0003e8000c101b04 */
[----:B------:R-:W3:Y:S04]  /*02e0*/  LDG.E.64 R10, desc[UR4][R16.64+0x10] ;  /* 0x00001004100a7981 */ /* 0x000ee8000c1e1b00 */
[----:B------:R-:W3:Y:S01]  /*02f0*/  LDG.E.64 R18, desc[UR4][R4.64+0x28] ;  /* 0x0000280404127981 */ /* 0x000ee2000c1e1b00 */
[----:B------:R-:W-:Y:S01]  /*0300*/  IMAD.WIDE R6, R6, 0x8, R16 ;  /* 0x0000000806067825 */ /* 0x000fe200078e0210 */
[----:B---3--:R-:W-:-:S07]  /*0310*/  DFMA R10, R10, R18, R12 ;  /* 0x000000120a0a722b */ /* 0x008fce000000000c */
[----:B------:R-:W-:Y:S04]  /*0320*/  STG.E.64 desc[UR4][R2.64], R10 ;  /* 0x0000000a02007986 */ /* 0x000fe8000c101b04 */
[----:B--2---:R-:W2:Y:S04]  /*0330*/  LDG.E.64 R14, desc[UR4][R6.64] ;  /* 0x00000004060e7981 */ /* 0x004ea8000c1e1b00 */
[----:B0-----:R-:W2:Y:S02]  /*0340*/  LDG.E.64 R8, desc[UR4][R4.64+0x30] ;  /* 0x0000300404087981 */ /* 0x001ea4000c1e1b00 */
[----:B--2---:R-:W-:-:S07]  /*0350*/  DFMA R8, R14, R8, R10 ;  /* 0x000000080e08722b */ /* 0x004fce000000000a */
[----:B------:R-:W-:Y:S04]  /*0360*/  STG.E.64 desc[UR4][R2.64], R8 ;  /* 0x0000000802007986 */ /* 0x000fe8000c101b04 */
[----:B------:R-:W2:Y:S04]  /*0370*/  LDG.E.64 R14, desc[UR4][R6.64+0x8] ;  /* 0x00000804060e7981 */ /* 0x000ea8000c1e1b00 */
[----:B-1----:R-:W2:Y:S02]  /*0380*/  LDG.E.64 R12, desc[UR4][R4.64+0x38] ;  /* 0x00003804040c7981 */ /* 0x002ea4000c1e1b00 */
[----:B--2---:R-:W-:-:S07]  /*0390*/  DFMA R12, R14, R12, R8 ;  /* 0x0000000c0e0c722b */ /* 0x004fce0000000008 */
[----:B------:R-:W-:Y:S04]  /*03a0*/  STG.E.64 desc[UR4][R2.64], R12 ;  /* 0x0000000c02007986 */ /* 0x000fe8000c101b04 */
[----:B------:R-:W2:Y:S04]  /*03b0*/  LDG.E.64 R14, desc[UR4][R6.64+0x10] ;  /* 0x00001004060e7981 */ /* 0x000ea8000c1e1b00 */
[----:B------:R-:W2:Y:S02]  /*03c0*/  LDG.E.64 R16, desc[UR4][R4.64+0x40] ;  /* 0x0000400404107981 */ /* 0x000ea4000c1e1b00 */
[----:B--2---:R-:W-:-:S07]  /*03d0*/  DFMA R14, R14, R16, R12 ;  /* 0x000000100e0e722b */ /* 0x004fce000000000c */
[----:B------:R-:W-:Y:S01]  /*03e0*/  STG.E.64 desc[UR4][R2.64], R14 ;  /* 0x0000000e02007986 */ /* 0x000fe2000c101b04 */
[----:B------:R-:W-:Y:S05]  /*03f0*/  EXIT ;  /* 0x000000000000794d */ /* 0x000fea0003800000 */
.L_x_0:
[----:B------:R-:W-:-:S00]  /*0400*/  BRA `(.L_x_0) ;  /* 0xfffffffc00fc7947 */ /* 0x000fc0000383ffff */
[----:B------:R-:W-:-:S00]  /*0410*/  NOP ;  /* 0x0000000000007918 */ /* 0x000fc00000000000 */
        /* <DEDUP_REMOVED lines=14> */
.L_x_1:


//--------------------- .nv.shared.reserved.0     --------------------------
	.section	.nv.shared.reserved.0,"aw",@nobits
	.weak		__nv_reservedSMEM_offset_0_alias
	.size		__nv_reservedSMEM_offset_0_alias, 0, 64
	.other		__nv_reservedSMEM_offset_0_alias,@"STO_CUDA_RESERVED_SHARED STV_DEFAULT"
__nv_reservedSMEM_offset_0_alias:
	.zero		0
	.zero		64


//--------------------- .nv.constant0._Z10convFilterPKdS0_Pdii --------------------------
	.section	.nv.constant0._Z10convFilterPKdS0_Pdii,"a",@progbits
	.sectionflags	@""
	.align	4
.nv.constant0._Z10convFilterPKdS0_Pdii:
	.zero		928


//--------------------- SYMBOLS --------------------------

	.type		.nv.reservedSmem.offset0,@object
	.size		.nv.reservedSmem.offset0,0x4
